//
// Generated by NVIDIA NVVM Compiler
//
// Compiler Build ID: CL-36424714
// Cuda compilation tools, release 13.0, V13.0.88
// Based on NVVM 20.0.0
//

.version 9.0
.target sm_100
.address_size 64

	// .globl	_Z15MatrixMulKernelPfS_S_

.visible .entry _Z15MatrixMulKernelPfS_S_(
	.param .u64 .ptr .align 1 _Z15MatrixMulKernelPfS_S__param_0,
	.param .u64 .ptr .align 1 _Z15MatrixMulKernelPfS_S__param_1,
	.param .u64 .ptr .align 1 _Z15MatrixMulKernelPfS_S__param_2
)
{
	.reg .pred 	%p<4>;
	.reg .b32 	%r<11>;
	.reg .b32 	%f<13>;
	.reg .b64 	%rd<13>;

	ld.param.u64 	%rd1, [_Z15MatrixMulKernelPfS_S__param_0];
	ld.param.u64 	%rd2, [_Z15MatrixMulKernelPfS_S__param_1];
	ld.param.u64 	%rd3, [_Z15MatrixMulKernelPfS_S__param_2];
	mov.u32 	%r3, %ctaid.y;
	mov.u32 	%r4, %ntid.y;
	mov.u32 	%r5, %tid.y;
	mad.lo.s32 	%r1, %r3, %r4, %r5;
	mov.u32 	%r6, %ctaid.x;
	mov.u32 	%r7, %ntid.x;
	mov.u32 	%r8, %tid.x;
	mad.lo.s32 	%r2, %r6, %r7, %r8;
	setp.gt.u32 	%p1, %r1, 3;
	setp.gt.s32 	%p2, %r2, 3;
	or.pred  	%p3, %p1, %p2;
	@%p3 bra 	$L__BB0_2;
	cvta.to.global.u64 	%rd4, %rd3;
	cvta.to.global.u64 	%rd5, %rd1;
	cvta.to.global.u64 	%rd6, %rd2;
	shl.b32 	%r9, %r1, 2;
	mul.wide.u32 	%rd7, %r9, 4;
	add.s64 	%rd8, %rd5, %rd7;
	ld.global.f32 	%f1, [%rd8];
	mul.wide.s32 	%rd9, %r2, 4;
	add.s64 	%rd10, %rd6, %rd9;
	ld.global.f32 	%f2, [%rd10];
	fma.rn.f32 	%f3, %f1, %f2, 0f00000000;
	ld.global.f32 	%f4, [%rd8+4];
	ld.global.f32 	%f5, [%rd10+16];
	fma.rn.f32 	%f6, %f4, %f5, %f3;
	ld.global.f32 	%f7, [%rd8+8];
	ld.global.f32 	%f8, [%rd10+32];
	fma.rn.f32 	%f9, %f7, %f8, %f6;
	ld.global.f32 	%f10, [%rd8+12];
	ld.global.f32 	%f11, [%rd10+48];
	fma.rn.f32 	%f12, %f10, %f11, %f9;
	add.s32 	%r10, %r9, %r2;
	mul.wide.s32 	%rd11, %r10, 4;
	add.s64 	%rd12, %rd4, %rd11;
	st.global.f32 	[%rd12], %f12;
$L__BB0_2:
	ret;

}


// ===== COMPILED SASS (sm_100) =====

	.target	sm_100

	.elftype	@"ET_EXEC"


//--------------------- .note.nv.tkinfo           --------------------------
	.section	.note.nv.tkinfo,"",@"SHT_NOTE"
	.sectionflags	@"SHF_NOTE_NV_TKINFO"
	.tkinfo
        /*0018*/ 	.word	0x00000002
        /*0030*/ 	.string	""
        /*0030*/ 	.string	"ptxas"
        /*0030*/ 	.string	"Cuda compilation tools, release 13.0, V13.0.88"
        /*0030*/ 	.string	"Build cuda_13.0.r13.0/compiler.36424714_0"
        /*0030*/ 	.string	"-arch sm_100 -m 64 "



//--------------------- .note.nv.cuinfo           --------------------------
	.section	.note.nv.cuinfo,"",@"SHT_NOTE"
	.sectionflags	@"SHF_NOTE_NV_CUINFO"
        /*0018*/ 	.short	0x0002
        /*001a*/ 	.short	0x0064
        /*001c*/ 	.short	0x0082
	.zero		2


//--------------------- .nv.info                  --------------------------
	.section	.nv.info,"",@"SHT_CUDA_INFO"
	.align	4


	//----- nvinfo : EIATTR_REGCOUNT
	.align		4
        /*0000*/ 	.byte	0x04, 0x2f
        /*0002*/ 	.short	(.L_1 - .L_0)
	.align		4
.L_0:
        /*0004*/ 	.word	index@(_Z15MatrixMulKernelPfS_S_)
        /*0008*/ 	.word	0x00000014


	//----- nvinfo : EIATTR_FRAME_SIZE
	.align		4
.L_1:
        /*000c*/ 	.byte	0x04, 0x11
        /*000e*/ 	.short	(.L_3 - .L_2)
	.align		4
.L_2:
        /*0010*/ 	.word	index@(_Z15MatrixMulKernelPfS_S_)
        /*0014*/ 	.word	0x00000000


	//----- nvinfo : EIATTR_MIN_STACK_SIZE
	.align		4
.L_3:
        /*0018*/ 	.byte	0x04, 0x12
        /*001a*/ 	.short	(.L_5 - .L_4)
	.align		4
.L_4:
        /*001c*/ 	.word	index@(_Z15MatrixMulKernelPfS_S_)
        /*0020*/ 	.word	0x00000000
.L_5:


//--------------------- .nv.compat                --------------------------
	.section	.nv.compat,"",@"SHT_CUDA_COMPAT_INFO"
	.align	4
        /*0000*/ 	.byte	0x02, 0x09, 0x00, 0x00, 0x02, 0x02, 0x01, 0x00, 0x02, 0x05, 0x05, 0x00, 0x03, 0x07, 0x01, 0x01
        /*0010*/ 	.byte	0x02, 0x03, 0x00, 0x00, 0x02, 0x06, 0x01, 0x00, 0x04, 0x0b, 0x08, 0x00, 0x09, 0x00, 0x00, 0x00
        /*0020*/ 	.byte	0x00, 0x00, 0x00, 0x00


//--------------------- .nv.info._Z15MatrixMulKernelPfS_S_ --------------------------
	.section	.nv.info._Z15MatrixMulKernelPfS_S_,"",@"SHT_CUDA_INFO"
	.sectionflags	@""
	.align	4


	//----- nvinfo : EIATTR_CUDA_API_VERSION
	.align		4
        /*0000*/ 	.byte	0x04, 0x37
        /*0002*/ 	.short	(.L_7 - .L_6)
.L_6:
        /*0004*/ 	.word	0x00000082


	//----- nvinfo : EIATTR_KPARAM_INFO
	.align		4
.L_7:
        /*0008*/ 	.byte	0x04, 0x17
        /*000a*/ 	.short	(.L_9 - .L_8)
.L_8:
        /*000c*/ 	.word	0x00000000
        /*0010*/ 	.short	0x0002
        /*0012*/ 	.short	0x0010
        /*0014*/ 	.byte	0x00, 0xf5, 0x21, 0x00


	//----- nvinfo : EIATTR_KPARAM_INFO
	.align		4
.L_9:
        /*0018*/ 	.byte	0x04, 0x17
        /*001a*/ 	.short	(.L_11 - .L_10)
.L_10:
        /*001c*/ 	.word	0x00000000
        /*0020*/ 	.short	0x0001
        /*0022*/ 	.short	0x0008
        /*0024*/ 	.byte	0x00, 0xf5, 0x21, 0x00


	//----- nvinfo : EIATTR_KPARAM_INFO
	.align		4
.L_11:
        /*0028*/ 	.byte	0x04, 0x17
        /*002a*/ 	.short	(.L_13 - .L_12)
.L_12:
        /*002c*/ 	.word	0x00000000
        /*0030*/ 	.short	0x0000
        /*0032*/ 	.short	0x0000
        /*0034*/ 	.byte	0x00, 0xf5, 0x21, 0x00


	//----- nvinfo : EIATTR_SPARSE_MMA_MASK
	.align		4
.L_13:
        /*0038*/ 	.byte	0x03, 0x50
        /*003a*/ 	.short	0x0000


	//----- nvinfo : EIATTR_MAXREG_COUNT
	.align		4
        /*003c*/ 	.byte	0x03, 0x1b
        /*003e*/ 	.short	0x00ff


	//----- nvinfo : EIATTR_MERCURY_ISA_VERSION
	.align		4
        /*0040*/ 	.byte	0x03, 0x5f
        /*0042*/ 	.short	0x0101


	//----- nvinfo : EIATTR_VRC_CTA_INIT_COUNT
	.align		4
        /*0044*/ 	.byte	0x02, 0x4a
	.zero		1
	.zero		1


	//----- nvinfo : EIATTR_EXIT_INSTR_OFFSETS
	.align		4
        /*0048*/ 	.byte	0x04, 0x1c
        /*004a*/ 	.short	(.L_15 - .L_14)


	//   ....[0]....
.L_14:
        /*004c*/ 	.word	0x000000b0


	//   ....[1]....
        /*0050*/ 	.word	0x00000220


	//----- nvinfo : EIATTR_CBANK_PARAM_SIZE
	.align		4
.L_15:
        /*0054*/ 	.byte	0x03, 0x19
        /*0056*/ 	.short	0x0018


	//----- nvinfo : EIATTR_PARAM_CBANK
	.align		4
        /*0058*/ 	.byte	0x04, 0x0a
        /*005a*/ 	.short	(.L_17 - .L_16)
	.align		4
.L_16:
        /*005c*/ 	.word	index@(.nv.constant0._Z15MatrixMulKernelPfS_S_)
        /*0060*/ 	.short	0x0380
        /*0062*/ 	.short	0x0018


	//----- nvinfo : EIATTR_SW_WAR
	.align		4
.L_17:
        /*0064*/ 	.byte	0x04, 0x36
        /*0066*/ 	.short	(.L_19 - .L_18)
.L_18:
        /*0068*/ 	.word	0x00000008
.L_19:


//--------------------- .nv.callgraph             --------------------------
	.section	.nv.callgraph,"",@"SHT_CUDA_CALLGRAPH"
	.align	4
	.sectionentsize	8
	.align		4
        /*0000*/ 	.word	0x00000000
	.align		4
        /*0004*/ 	.word	0xffffffff
	.align		4
        /*0008*/ 	.word	0x00000000
	.align		4
        /*000c*/ 	.word	0xfffffffe
	.align		4
        /*0010*/ 	.word	0x00000000
	.align		4
        /*0014*/ 	.word	0xfffffffd
	.align		4
        /*0018*/ 	.word	0x00000000
	.align		4
        /*001c*/ 	.word	0xfffffffc


//--------------------- .text._Z15MatrixMulKernelPfS_S_ --------------------------
	.section	.text._Z15MatrixMulKernelPfS_S_,"ax",@progbits
	.align	128
        .global         _Z15MatrixMulKernelPfS_S_
        .type           _Z15MatrixMulKernelPfS_S_,@function
        .size           _Z15MatrixMulKernelPfS_S_,(.L_x_1 - _Z15MatrixMulKernelPfS_S_)
        .other          _Z15MatrixMulKernelPfS_S_,@"STO_CUDA_ENTRY STV_DEFAULT"
_Z15MatrixMulKernelPfS_S_:
.text._Z15MatrixMulKernelPfS_S_:
[----:B------:R-:W-:Y:S01]  /*0000*/  LDC R1, c[0x0][0x37c] ;  /* 0x0000df00ff017b82 */ /* 0x000fe20000000800 */
[----:B------:R-:W0:Y:S07]  /*0010*/  S2R R2, SR_TID.X ;  /* 0x0000000000027919 */ /* 0x000e2e0000002100 */
[----:B------:R-:W1:Y:S01]  /*0020*/  LDC R0, c[0x0][0x364] ;  /* 0x0000d900ff007b82 */ /* 0x000e620000000800 */
[----:B------:R-:W1:Y:S07]  /*0030*/  S2R R3, SR_TID.Y ;  /* 0x0000000000037919 */ /* 0x000e6e0000002200 */
[----:B------:R-:W0:Y:S08]  /*0040*/  S2UR UR5, SR_CTAID.X ;  /* 0x00000000000579c3 */ /* 0x000e300000002500 */
[----:B------:R-:W0:Y:S08]  /*0050*/  LDC R9, c[0x0][0x360] ;  /* 0x0000d800ff097b82 */ /* 0x000e300000000800 */
[----:B------:R-:W1:Y:S01]  /*0060*/  S2UR UR4, SR_CTAID.Y ;  /* 0x00000000000479c3 */ /* 0x000e620000002600 */
[----:B0-----:R-:W-:-:S05]  /*0070*/  IMAD R9, R9, UR5, R2 ;  /* 0x0000000509097c24 */ /* 0x001fca000f8e0202 */
[----:B------:R-:W-:Y:S01]  /*0080*/  ISETP.GT.AND P0, PT, R9, 0x3, PT ;  /* 0x000000030900780c */ /* 0x000fe20003f04270 */
[----:B-1----:R-:W-:-:S05]  /*0090*/  IMAD R0, R0, UR4, R3 ;  /* 0x0000000400007c24 */ /* 0x002fca000f8e0203 */
[----:B------:R-:W-:-:S13]  /*00a0*/  ISETP.GT.U32.OR P0, PT, R0, 0x3, P0 ;  /* 0x000000030000780c */ /* 0x000fda0000704470 */
[----:B------:R-:W-:Y:S05]  /*00b0*/  @P0 EXIT ;  /* 0x000000000000094d */ /* 0x000fea0003800000 */
[----:B------:R-:W0:Y:S01]  /*00c0*/  LDC.64 R4, c[0x0][0x380] ;  /* 0x0000e000ff047b82 */ /* 0x000e220000000a00 */
[----:B------:R-:W1:Y:S01]  /*00d0*/  LDCU.64 UR4, c[0x0][0x358] ;  /* 0x00006b00ff0477ac */ /* 0x000e620008000a00 */
[----:B------:R-:W-:-:S06]  /*00e0*/  SHF.L.U32 R8, R0, 0x2, RZ ;  /* 0x0000000200087819 */ /* 0x000fcc00000006ff */
[----:B------:R-:W2:Y:S08]  /*00f0*/  LDC.64 R6, c[0x0][0x388] ;  /* 0x0000e200ff067b82 */ /* 0x000eb00000000a00 */
[----:B------:R-:W3:Y:S01]  /*0100*/  LDC.64 R2, c[0x0][0x390] ;  /* 0x0000e400ff027b82 */ /* 0x000ee20000000a00 */
[----:B0-----:R-:W-:-:S05]  /*0110*/  IMAD.WIDE.U32 R4, R8, 0x4, R4 ;  /* 0x0000000408047825 */ /* 0x001fca00078e0004 */
[----:B-1----:R-:W4:Y:S01]  /*0120*/  LDG.E R0, desc[UR4][R4.64] ;  /* 0x0000000404007981 */ /* 0x002f22000c1e1900 */
[----:B--2---:R-:W-:-:S03]  /*0130*/  IMAD.WIDE R6, R9, 0x4, R6 ;  /* 0x0000000409067825 */ /* 0x004fc600078e0206 */
[----:B------:R-:W2:Y:S04]  /*0140*/  LDG.E R13, desc[UR4][R4.64+0x4] ;  /* 0x00000404040d7981 */ /* 0x000ea8000c1e1900 */
[----:B------:R-:W4:Y:S04]  /*0150*/  LDG.E R11, desc[UR4][R6.64] ;  /* 0x00000004060b7981 */ /* 0x000f28000c1e1900 */
[----:B------:R-:W2:Y:S04]  /*0160*/  LDG.E R10, desc[UR4][R6.64+0x10] ;  /* 0x00001004060a7981 */ /* 0x000ea8000c1e1900 */
[----:B------:R-:W5:Y:S04]  /*0170*/  LDG.E R15, desc[UR4][R4.64+0x8] ;  /* 0x00000804040f7981 */ /* 0x000f68000c1e1900 */
[----:B------:R-:W5:Y:S04]  /*0180*/  LDG.E R12, desc[UR4][R6.64+0x20] ;  /* 0x00002004060c7981 */ /* 0x000f68000c1e1900 */
[----:B------:R-:W5:Y:S04]  /*0190*/  LDG.E R17, desc[UR4][R4.64+0xc] ;  /* 0x00000c0404117981 */ /* 0x000f68000c1e1900 */
[----:B------:R-:W5:Y:S01]  /*01a0*/  LDG.E R14, desc[UR4][R6.64+0x30] ;  /* 0x00003004060e7981 */ /* 0x000f62000c1e1900 */
[----:B------:R-:W-:-:S05]  /*01b0*/  IADD3 R9, PT, PT, R9, R8, RZ ;  /* 0x0000000809097210 */ /* 0x000fca0007ffe0ff */
[----:B---3--:R-:W-:-:S04]  /*01c0*/  IMAD.WIDE R2, R9, 0x4, R2 ;  /* 0x0000000409027825 */ /* 0x008fc800078e0202 */
[----:B----4-:R-:W-:-:S04]  /*01d0*/  FFMA R0, R0, R11, RZ ;  /* 0x0000000b00007223 */ /* 0x010fc800000000ff */
[----:B--2---:R-:W-:-:S04]  /*01e0*/  FFMA R0, R13, R10, R0 ;  /* 0x0000000a0d007223 */ /* 0x004fc80000000000 */
[----:B-----5:R-:W-:-:S04]  /*01f0*/  FFMA R0, R15, R12, R0 ;  /* 0x0000000c0f007223 */ /* 0x020fc80000000000 */
[----:B------:R-:W-:-:S05]  /*0200*/  FFMA R17, R17, R14, R0 ;  /* 0x0000000e11117223 */ /* 0x000fca0000000000 */
[----:B------:R-:W-:Y:S01]  /*0210*/  STG.E desc[UR4][R2.64], R17 ;  /* 0x0000001102007986 */ /* 0x000fe2000c101904 */
[----:B------:R-:W-:Y:S05]  /*0220*/  EXIT ;  /* 0x000000000000794d */ /* 0x000fea0003800000 */
.L_x_0:
[----:B------:R-:W-:-:S00]  /*0230*/  BRA `(.L_x_0) ;  /* 0xfffffffc00fc7947 */ /* 0x000fc0000383ffff */
[----:B------:R-:W-:-:S00]  /*0240*/  NOP ;  /* 0x0000000000007918 */ /* 0x000fc00000000000 */
        /* <DEDUP_REMOVED lines=11> */
.L_x_1:


//--------------------- .nv.shared.reserved.0     --------------------------
	.section	.nv.shared.reserved.0,"aw",@nobits
	.weak		__nv_reservedSMEM_offset_0_alias
	.size		__nv_reservedSMEM_offset_0_alias, 0, 64
	.other		__nv_reservedSMEM_offset_0_alias,@"STO_CUDA_RESERVED_SHARED STV_DEFAULT"
__nv_reservedSMEM_offset_0_alias:
	.zero		0
	.zero		64


//--------------------- .nv.constant0._Z15MatrixMulKernelPfS_S_ --------------------------
	.section	.nv.constant0._Z15MatrixMulKernelPfS_S_,"a",@progbits
	.sectionflags	@""
	.align	4
.nv.constant0._Z15MatrixMulKernelPfS_S_:
	.zero		920


//--------------------- SYMBOLS --------------------------

	.type		.nv.reservedSmem.offset0,@object
	.size		.nv.reservedSmem.offset0,0x4
